	.headerflags	@"EF_CUDA_TEXMODE_UNIFIED EF_CUDA_64BIT_ADDRESS EF_CUDA_ACCELERATORS EF_CUDA_SM90 EF_CUDA_VIRTUAL_SM(EF_CUDA_SM90)"
	.elftype	@"ET_EXEC"


//--------------------- .nv.info                  --------------------------
	.section	.nv.info,"",@"SHT_CUDA_INFO"
	.align	4


	//----- nvinfo : EIATTR_REGCOUNT
	.align		4
        /*0000*/ 	.byte	0x04, 0x2f
        /*0002*/ 	.short	(.L_2 - .L_1)
	.align		4
.L_1:
        /*0004*/ 	.word	index@(triton_per_fused_convolution_native_group_norm_22)
        /*0008*/ 	.word	0x0000001a


	//----- nvinfo : EIATTR_MIN_STACK_SIZE
	.align		4
.L_2:
        /*000c*/ 	.byte	0x04, 0x12
        /*000e*/ 	.short	(.L_4 - .L_3)
	.align		4
.L_3:
        /*0010*/ 	.word	index@(triton_per_fused_convolution_native_group_norm_22)
        /*0014*/ 	.word	0x00000000


	//----- nvinfo : EIATTR_FRAME_SIZE
	.align		4
.L_4:
        /*0018*/ 	.byte	0x04, 0x11
        /*001a*/ 	.short	(.L_6 - .L_5)
	.align		4
.L_5:
        /*001c*/ 	.word	index@(triton_per_fused_convolution_native_group_norm_22)
        /*0020*/ 	.word	0x00000000


	//----- nvinfo : EIATTR_MIN_STACK_SIZE
	.align		4
.L_6:
        /*0024*/ 	.byte	0x04, 0x12
        /*0026*/ 	.short	(.L_8 - .L_7)
	.align		4
.L_7:
        /*0028*/ 	.word	index@(triton_per_fused_convolution_native_group_norm_22)
        /*002c*/ 	.word	0x00000000
.L_8:


//--------------------- .nv.info.triton_per_fused_convolution_native_group_norm_22 --------------------------
	.section	.nv.info.triton_per_fused_convolution_native_group_norm_22,"",@"SHT_CUDA_INFO"
	.sectionflags	@""
	.align	4


	//----- nvinfo : EIATTR_CUDA_API_VERSION
	.align		4
        /*0000*/ 	.byte	0x04, 0x37
        /*0002*/ 	.short	(.L_10 - .L_9)
.L_9:
        /*0004*/ 	.word	0x0000007c


	//----- nvinfo : EIATTR_KPARAM_INFO
	.align		4
.L_10:
        /*0008*/ 	.byte	0x04, 0x17
        /*000a*/ 	.short	(.L_12 - .L_11)
.L_11:
        /*000c*/ 	.word	0x00000000
        /*0010*/ 	.short	0x0005
        /*0012*/ 	.short	0x0024
        /*0014*/ 	.byte	0x00, 0xf0, 0x11, 0x00


	//----- nvinfo : EIATTR_KPARAM_INFO
	.align		4
.L_12:
        /*0018*/ 	.byte	0x04, 0x17
        /*001a*/ 	.short	(.L_14 - .L_13)
.L_13:
        /*001c*/ 	.word	0x00000000
        /*0020*/ 	.short	0x0004
        /*0022*/ 	.short	0x0020
        /*0024*/ 	.byte	0x00, 0xf0, 0x11, 0x00


	//----- nvinfo : EIATTR_KPARAM_INFO
	.align		4
.L_14:
        /*0028*/ 	.byte	0x04, 0x17
        /*002a*/ 	.short	(.L_16 - .L_15)
.L_15:
        /*002c*/ 	.word	0x00000000
        /*0030*/ 	.short	0x0003
        /*0032*/ 	.short	0x0018
        /*0034*/ 	.byte	0x00, 0xf4, 0x21, 0x00


	//----- nvinfo : EIATTR_KPARAM_INFO
	.align		4
.L_16:
        /*0038*/ 	.byte	0x04, 0x17
        /*003a*/ 	.short	(.L_18 - .L_17)
.L_17:
        /*003c*/ 	.word	0x00000000
        /*0040*/ 	.short	0x0002
        /*0042*/ 	.short	0x0010
        /*0044*/ 	.byte	0x00, 0xf4, 0x21, 0x00


	//----- nvinfo : EIATTR_KPARAM_INFO
	.align		4
.L_18:
        /*0048*/ 	.byte	0x04, 0x17
        /*004a*/ 	.short	(.L_20 - .L_19)
.L_19:
        /*004c*/ 	.word	0x00000000
        /*0050*/ 	.short	0x0001
        /*0052*/ 	.short	0x0008
        /*0054*/ 	.byte	0x00, 0xf4, 0x21, 0x00


	//----- nvinfo : EIATTR_KPARAM_INFO
	.align		4
.L_20:
        /*0058*/ 	.byte	0x04, 0x17
        /*005a*/ 	.short	(.L_22 - .L_21)
.L_21:
        /*005c*/ 	.word	0x00000000
        /*0060*/ 	.short	0x0000
        /*0062*/ 	.short	0x0000
        /*0064*/ 	.byte	0x00, 0xf4, 0x21, 0x00


	//----- nvinfo : EIATTR_SPARSE_MMA_MASK
	.align		4
.L_22:
        /*0068*/ 	.byte	0x03, 0x50
        /*006a*/ 	.short	0x0000


	//----- nvinfo : EIATTR_MAXREG_COUNT
	.align		4
        /*006c*/ 	.byte	0x03, 0x1b
        /*006e*/ 	.short	0x00ff


	//----- nvinfo : EIATTR_COOP_GROUP_MASK_REGIDS
	.align		4
        /*0070*/ 	.byte	0x04, 0x29
        /*0072*/ 	.short	(.L_24 - .L_23)


	//   ....[0]....
.L_23:
        /*0074*/ 	.word	0xffffffff


	//   ....[1]....
        /*0078*/ 	.word	0xffffffff


	//   ....[2]....
        /*007c*/ 	.word	0xffffffff


	//   ....[3]....
        /*0080*/ 	.word	0xffffffff


	//   ....[4]....
        /*0084*/ 	.word	0xffffffff


	//   ....[5]....
        /*0088*/ 	.word	0xffffffff


	//   ....[6]....
        /*008c*/ 	.word	0xffffffff


	//   ....[7]....
        /*0090*/ 	.word	0xffffffff


	//   ....[8]....
        /*0094*/ 	.word	0xffffffff


	//   ....[9]....
        /*0098*/ 	.word	0xffffffff


	//----- nvinfo : EIATTR_COOP_GROUP_INSTR_OFFSETS
	.align		4
.L_24:
        /*009c*/ 	.byte	0x04, 0x28
        /*009e*/ 	.short	(.L_26 - .L_25)


	//   ....[0]....
.L_25:
        /*00a0*/ 	.word	0x00000700


	//   ....[1]....
        /*00a4*/ 	.word	0x00000740


	//   ....[2]....
        /*00a8*/ 	.word	0x000007a0


	//   ....[3]....
        /*00ac*/ 	.word	0x000007c0


	//   ....[4]....
        /*00b0*/ 	.word	0x000007e0


	//   ....[5]....
        /*00b4*/ 	.word	0x000008d0


	//   ....[6]....
        /*00b8*/ 	.word	0x000008f0


	//   ....[7]....
        /*00bc*/ 	.word	0x000009f0


	//   ....[8]....
        /*00c0*/ 	.word	0x00000a10


	//   ....[9]....
        /*00c4*/ 	.word	0x00000a40


	//----- nvinfo : EIATTR_EXIT_INSTR_OFFSETS
	.align		4
.L_26:
        /*00c8*/ 	.byte	0x04, 0x1c
        /*00ca*/ 	.short	(.L_28 - .L_27)


	//   ....[0]....
.L_27:
        /*00cc*/ 	.word	0x00000bc0


	//   ....[1]....
        /*00d0*/ 	.word	0x00000be0


	//----- nvinfo : EIATTR_REQNTID
	.align		4
.L_28:
        /*00d4*/ 	.byte	0x04, 0x10
        /*00d6*/ 	.short	(.L_30 - .L_29)
.L_29:
        /*00d8*/ 	.word	0x00000100
        /*00dc*/ 	.word	0x00000001
        /*00e0*/ 	.word	0x00000001


	//----- nvinfo : EIATTR_CBANK_PARAM_SIZE
	.align		4
.L_30:
        /*00e4*/ 	.byte	0x03, 0x19
        /*00e6*/ 	.short	0x0028


	//----- nvinfo : EIATTR_PARAM_CBANK
	.align		4
        /*00e8*/ 	.byte	0x04, 0x0a
        /*00ea*/ 	.short	(.L_32 - .L_31)
	.align		4
.L_31:
        /*00ec*/ 	.word	index@(.nv.constant0.triton_per_fused_convolution_native_group_norm_22)
        /*00f0*/ 	.short	0x0210
        /*00f2*/ 	.short	0x0028


	//----- nvinfo : EIATTR_SW_WAR
	.align		4
.L_32:
        /*00f4*/ 	.byte	0x04, 0x36
        /*00f6*/ 	.short	(.L_34 - .L_33)
.L_33:
        /*00f8*/ 	.word	0x00000008
.L_34:


//--------------------- .nv.callgraph             --------------------------
	.section	.nv.callgraph,"",@"SHT_CUDA_CALLGRAPH"
	.align	4
	.sectionentsize	8
	.align		4
        /*0000*/ 	.word	0x00000000
	.align		4
        /*0004*/ 	.word	0xffffffff
	.align		4
        /*0008*/ 	.word	0x00000000
	.align		4
        /*000c*/ 	.word	0xfffffffe
	.align		4
        /*0010*/ 	.word	0x00000000
	.align		4
        /*0014*/ 	.word	0xfffffffd
	.align		4
        /*0018*/ 	.word	0x00000000
	.align		4
        /*001c*/ 	.word	0xfffffffc


//--------------------- .nv.constant4             --------------------------
	.section	.nv.constant4,"a",@progbits
	.align	8
	.align		8
.nv.constant4:
        /*0000*/ 	.dword	_$_str


//--------------------- .text.triton_per_fused_convolution_native_group_norm_22 --------------------------
	.section	.text.triton_per_fused_convolution_native_group_norm_22,"ax",@progbits
	.sectionflags	@"SHF_BARRIERS=1"
	.align	128
        .global         triton_per_fused_convolution_native_group_norm_22
        .type           triton_per_fused_convolution_native_group_norm_22,@function
        .size           triton_per_fused_convolution_native_group_norm_22,(.L_x_1 - triton_per_fused_convolution_native_group_norm_22)
        .other          triton_per_fused_convolution_native_group_norm_22,@"STO_CUDA_ENTRY STV_DEFAULT"
triton_per_fused_convolution_native_group_norm_22:
.text.triton_per_fused_convolution_native_group_norm_22:
[----:B------:R-:W0:Y:S02]  /*0000*/  LDC R1, c[0x0][0x28] ;  /* 0x00000a00ff017b82 */ /* 0x000e240000000800 */
[----:B------:R-:W1:Y:S01]  /*0010*/  S2R R8, SR_TID.X ;  /* 0x0000000000087919 */ /* 0x000e620000002100 */
[----:B------:R-:W2:Y:S01]  /*0020*/  LDC.64 R2, c[0x0][0x210] ;  /* 0x00008400ff027b82 */ /* 0x000ea20000000a00 */
[----:B------:R-:W-:Y:S01]  /*0030*/  CS2R R6, SRZ ;  /* 0x0000000000067805 */ /* 0x000fe2000001ff00 */
[----:B------:R-:W-:Y:S01]  /*0040*/  ULDC.64 UR6, c[0x0][0x208] ;  /* 0x0000820000067ab9 */ /* 0x000fe20000000a00 */
[----:B------:R-:W3:Y:S01]  /*0050*/  S2R R12, SR_CTAID.X ;  /* 0x00000000000c7919 */ /* 0x000ee20000002500 */
[----:B-1----:R-:W-:Y:S01]  /*0060*/  SHF.R.U32.HI R15, RZ, 0x5, R8 ;  /* 0x00000005ff0f7819 */ /* 0x002fe20000011608 */
[C---:B------:R-:W-:Y:S01]  /*0070*/  IMAD.SHL.U32 R9, R8.reuse, 0x4, RZ ;  /* 0x0000000408097824 */ /* 0x040fe200078e00ff */
[----:B------:R-:W-:Y:S02]  /*0080*/  LOP3.LUT R0, R8, 0x80, RZ, 0xc0, !PT ;  /* 0x0000008008007812 */ /* 0x000fe400078ec0ff */
[----:B------:R-:W-:Y:S02]  /*0090*/  SGXT.U32 R15, R15, 0x2 ;  /* 0x000000020f0f781a */ /* 0x000fe40000000000 */
[----:B------:R-:W-:Y:S01]  /*00a0*/  SHF.R.U32.HI R4, RZ, 0x5, R0 ;  /* 0x00000005ff047819 */ /* 0x000fe20000011600 */
[----:B---3--:R-:W-:Y:S01]  /*00b0*/  IMAD.SHL.U32 R0, R12, 0x8, RZ ;  /* 0x000000080c007824 */ /* 0x008fe200078e00ff */
[----:B------:R-:W-:-:S02]  /*00c0*/  LOP3.LUT R5, R9, 0x7c, RZ, 0xc0, !PT ;  /* 0x0000007c09057812 */ /* 0x000fc400078ec0ff */
[----:B------:R-:W-:-:S04]  /*00d0*/  LOP3.LUT R15, R15, R4, RZ, 0xfc, !PT ;  /* 0x000000040f0f7212 */ /* 0x000fc800078efcff */
[----:B------:R-:W-:-:S04]  /*00e0*/  LOP3.LUT R4, R15, R0, RZ, 0xfc, !PT ;  /* 0x000000000f047212 */ /* 0x000fc800078efcff */
[C---:B------:R-:W-:Y:S01]  /*00f0*/  ISETP.GE.AND P1, PT, R4.reuse, 0x80, PT ;  /* 0x000000800400780c */ /* 0x040fe20003f26270 */
[----:B------:R-:W-:-:S04]  /*0100*/  IMAD R5, R4, 0x80, R5 ;  /* 0x0000008004057824 */ /* 0x000fc800078e0205 */
[----:B--2---:R-:W-:Y:S01]  /*0110*/  IMAD.WIDE R2, R5, 0x4, R2 ;  /* 0x0000000405027825 */ /* 0x004fe200078e0202 */
[----:B------:R-:W-:-:S07]  /*0120*/  CS2R R4, SRZ ;  /* 0x0000000000047805 */ /* 0x000fce000001ff00 */
[----:B------:R-:W2:Y:S01]  /*0130*/  @!P1 LDG.E.128 R4, desc[UR6][R2.64] ;  /* 0x0000000602049981 */ /* 0x000ea2000c1e1d00 */
[----:B------:R-:W1:Y:S01]  /*0140*/  S2UR UR5, SR_CgaCtaId ;  /* 0x00000000000579c3 */ /* 0x000e620000008800 */
[----:B------:R-:W-:Y:S01]  /*0150*/  SHF.R.S32.HI R17, RZ, 0x1c, R12 ;  /* 0x0000001cff117819 */ /* 0x000fe2000001140c */
[----:B------:R-:W-:Y:S01]  /*0160*/  IMAD.SHL.U32 R12, R8, 0x20, RZ ;  /* 0x00000020080c7824 */ /* 0x000fe200078e00ff */
[----:B------:R-:W-:Y:S01]  /*0170*/  LOP3.LUT R0, R0, 0x7, R8, 0xf8, !PT ;  /* 0x0000000700007812 */ /* 0x000fe200078ef808 */
[----:B------:R-:W-:Y:S01]  /*0180*/  UMOV UR4, 0x400 ;  /* 0x0000040000047882 */ /* 0x000fe20000000000 */
[----:B------:R-:W-:Y:S02]  /*0190*/  SGXT R17, R17, 0x1 ;  /* 0x000000011111781a */ /* 0x000fe40000000200 */
[----:B------:R-:W-:Y:S02]  /*01a0*/  LOP3.LUT R16, R12, 0x3e0, RZ, 0xc0, !PT ;  /* 0x000003e00c107812 */ /* 0x000fe400078ec0ff */
[----:B------:R-:W-:Y:S01]  /*01b0*/  LEA.HI R17, R17, R0, RZ, 0x5 ;  /* 0x0000000011117211 */ /* 0x000fe200078f28ff */
[----:B------:R-:W3:Y:S01]  /*01c0*/  LDC.64 R12, c[0x0][0x220] ;  /* 0x00008800ff0c7b82 */ /* 0x000ee20000000a00 */
[----:B------:R-:W-:-:S02]  /*01d0*/  LOP3.LUT R19, R16, 0x8, RZ, 0xfc, !PT ;  /* 0x0000000810137812 */ /* 0x000fc400078efcff */
[----:B------:R-:W-:Y:S02]  /*01e0*/  LOP3.LUT R17, R17, 0x1fffffe0, RZ, 0xc0, !PT ;  /* 0x1fffffe011117812 */ /* 0x000fe400078ec0ff */
[----:B------:R-:W-:Y:S02]  /*01f0*/  LOP3.LUT R20, R16, 0x10, RZ, 0xfc, !PT ;  /* 0x0000001010147812 */ /* 0x000fe400078efcff */
[----:B------:R-:W-:Y:S01]  /*0200*/  SHF.R.U32.HI R14, RZ, 0x7, R8 ;  /* 0x00000007ff0e7819 */ /* 0x000fe20000011608 */
[----:B------:R-:W-:Y:S01]  /*0210*/  IMAD.IADD R17, R0, 0x1, -R17 ;  /* 0x0000000100117824 */ /* 0x000fe200078e0a11 */
[----:B------:R-:W-:Y:S02]  /*0220*/  LOP3.LUT R21, R16, 0x18, RZ, 0xfc, !PT ;  /* 0x0000001810157812 */ /* 0x000fe400078efcff */
[----:B------:R-:W-:Y:S02]  /*0230*/  LOP3.LUT R15, R15, R16, RZ, 0xfc, !PT ;  /* 0x000000100f0f7212 */ /* 0x000fe400078efcff */
[----:B------:R-:W-:Y:S01]  /*0240*/  SGXT.U32 R14, R14, 0x1 ;  /* 0x000000010e0e781a */ /* 0x000fe20000000000 */
[----:B-1----:R-:W-:Y:S01]  /*0250*/  UPRMT UR4, UR5, 0x654, UR4 ;  /* 0x0000065405047896 */ /* 0x002fe20008000004 */
[----:B------:R-:W-:-:S05]  /*0260*/  ISETP.GE.AND P2, PT, R0, 0x80, PT ;  /* 0x000000800000780c */ /* 0x000fca0003f46270 */
[----:B------:R-:W-:Y:S02]  /*0270*/  LEA.HI R18, R16, UR4, RZ, 0x1f ;  /* 0x0000000410127c11 */ /* 0x000fe4000f8ff8ff */
[----:B------:R-:W-:Y:S01]  /*0280*/  LEA.HI R16, R19, UR4, RZ, 0x1f ;  /* 0x0000000413107c11 */ /* 0x000fe2000f8ff8ff */
[----:B------:R-:W-:Y:S01]  /*0290*/  IMAD.SHL.U32 R19, R17, 0x8, RZ ;  /* 0x0000000811137824 */ /* 0x000fe200078e00ff */
[----:B------:R-:W-:Y:S02]  /*02a0*/  LEA.HI R20, R20, UR4, RZ, 0x1f ;  /* 0x0000000414147c11 */ /* 0x000fe4000f8ff8ff */
[----:B------:R-:W-:Y:S01]  /*02b0*/  LEA.HI R22, R21, UR4, RZ, 0x1f ;  /* 0x0000000415167c11 */ /* 0x000fe2000f8ff8ff */
[----:B------:R-:W-:Y:S01]  /*02c0*/  IMAD R21, R15, 0x4, R18 ;  /* 0x000000040f157824 */ /* 0x000fe200078e0212 */
[----:B------:R-:W-:Y:S01]  /*02d0*/  LOP3.LUT R19, R19, R14, RZ, 0xfc, !PT ;  /* 0x0000000e13137212 */ /* 0x000fe200078efcff */
[C---:B------:R-:W-:Y:S02]  /*02e0*/  IMAD R16, R15.reuse, 0x4, R16 ;  /* 0x000000040f107824 */ /* 0x040fe400078e0210 */
[----:B------:R-:W-:-:S02]  /*02f0*/  IMAD R23, R15, 0x4, R20 ;  /* 0x000000040f177824 */ /* 0x000fc400078e0214 */
[----:B------:R-:W-:Y:S02]  /*0300*/  IMAD R15, R15, 0x4, R22 ;  /* 0x000000040f0f7824 */ /* 0x000fe400078e0216 */
[----:B---3--:R-:W-:-:S04]  /*0310*/  IMAD.WIDE R18, R19, 0x4, R12 ;  /* 0x0000000413127825 */ /* 0x008fc800078e020c */
[----:B------:R-:W-:Y:S01]  /*0320*/  IMAD.MOV.U32 R12, RZ, RZ, RZ ;  /* 0x000000ffff0c7224 */ /* 0x000fe200078e00ff */
[----:B--2---:R-:W-:Y:S02]  /*0330*/  SEL R4, R4, RZ, !P1 ;  /* 0x000000ff04047207 */ /* 0x004fe40004800000 */
[----:B------:R-:W-:Y:S01]  /*0340*/  SEL R17, R5, RZ, !P1 ;  /* 0x000000ff05117207 */ /* 0x000fe20004800000 */
[----:B------:R-:W-:Y:S01]  /*0350*/  IMAD.MOV.U32 R5, RZ, RZ, RZ ;  /* 0x000000ffff057224 */ /* 0x000fe200078e00ff */
[----:B------:R-:W-:Y:S01]  /*0360*/  SEL R20, R6, RZ, !P1 ;  /* 0x000000ff06147207 */ /* 0x000fe20004800000 */
[----:B------:R1:W-:Y:S01]  /*0370*/  STS [R21], R4 ;  /* 0x0000000415007388 */ /* 0x0003e20000000800 */
[----:B------:R-:W-:Y:S02]  /*0380*/  SEL R14, R7, RZ, !P1 ;  /* 0x000000ff070e7207 */ /* 0x000fe40004800000 */
[----:B------:R-:W-:Y:S01]  /*0390*/  CS2R R6, SRZ ;  /* 0x0000000000067805 */ /* 0x000fe2000001ff00 */
[----:B------:R2:W-:Y:S04]  /*03a0*/  STS [R16+0x20], R17 ;  /* 0x0000201110007388 */ /* 0x0005e80000000800 */
[----:B------:R-:W-:Y:S04]  /*03b0*/  STS [R23+0x40], R20 ;  /* 0x0000401417007388 */ /* 0x000fe80000000800 */
[----:B------:R3:W-:Y:S01]  /*03c0*/  STS [R15+0x60], R14 ;  /* 0x0000600e0f007388 */ /* 0x0007e20000000800 */
[----:B------:R-:W-:Y:S06]  /*03d0*/  BAR.SYNC.DEFER_BLOCKING 0x0 ;  /* 0x0000000000007b1d */ /* 0x000fec0000010000 */
[----:B------:R-:W4:Y:S04]  /*03e0*/  @!P2 LDG.E.EL R6, desc[UR6][R18.64] ;  /* 0x000000061206a981 */ /* 0x000f28000c2e1900 */
[----:B------:R-:W5:Y:S04]  /*03f0*/  @!P2 LDG.E.EL R5, desc[UR6][R18.64+0x8] ;  /* 0x000008061205a981 */ /* 0x000f68000c2e1900 */
[----:B------:R-:W5:Y:S04]  /*0400*/  @!P2 LDG.E.EL R12, desc[UR6][R18.64+0x10] ;  /* 0x00001006120ca981 */ /* 0x000f68000c2e1900 */
[----:B------:R3:W5:Y:S01]  /*0410*/  @!P2 LDG.E.EL R7, desc[UR6][R18.64+0x18] ;  /* 0x000018061207a981 */ /* 0x000762000c2e1900 */
[----:B------:R-:W-:-:S02]  /*0420*/  LOP3.LUT R13, R8, 0xff, RZ, 0xc0, !PT ;  /* 0x000000ff080d7812 */ /* 0x000fc400078ec0ff */
[----:B-1----:R-:W-:Y:S02]  /*0430*/  SHF.R.U32.HI R4, RZ, 0x1, R8 ;  /* 0x00000001ff047819 */ /* 0x002fe40000011608 */
[C---:B--2---:R-:W-:Y:S02]  /*0440*/  LOP3.LUT R16, R13.reuse, 0x100, RZ, 0xfc, !PT ;  /* 0x000001000d107812 */ /* 0x044fe400078efcff */
[C---:B---3--:R-:W-:Y:S02]  /*0450*/  LOP3.LUT R15, R13.reuse, 0x200, RZ, 0xfc, !PT ;  /* 0x000002000d0f7812 */ /* 0x048fe400078efcff */
[----:B------:R-:W-:Y:S02]  /*0460*/  SHF.R.U32.HI R16, RZ, 0x1, R16 ;  /* 0x00000001ff107819 */ /* 0x000fe40000011610 */
[----:B------:R-:W-:Y:S02]  /*0470*/  LOP3.LUT R14, R4, 0x7c, RZ, 0xc0, !PT ;  /* 0x0000007c040e7812 */ /* 0x000fe400078ec0ff */
[----:B------:R-:W-:-:S02]  /*0480*/  LOP3.LUT R17, R13, 0x300, RZ, 0xfc, !PT ;  /* 0x000003000d117812 */ /* 0x000fc400078efcff */
[----:B------:R-:W-:Y:S01]  /*0490*/  SHF.R.U32.HI R15, RZ, 0x1, R15 ;  /* 0x00000001ff0f7819 */ /* 0x000fe2000001160f */
[----:B------:R-:W-:Y:S01]  /*04a0*/  VIADD R14, R14, UR4 ;  /* 0x000000040e0e7c36 */ /* 0x000fe20008000000 */
[----:B------:R-:W-:Y:S02]  /*04b0*/  LOP3.LUT R16, R16, 0xfc, RZ, 0xc0, !PT ;  /* 0x000000fc10107812 */ /* 0x000fe400078ec0ff */
[----:B------:R-:W-:Y:S01]  /*04c0*/  SHF.R.U32.HI R17, RZ, 0x1, R17 ;  /* 0x00000001ff117819 */ /* 0x000fe20000011611 */
[----:B------:R-:W-:Y:S01]  /*04d0*/  IMAD R14, R13, 0x4, R14 ;  /* 0x000000040d0e7824 */ /* 0x000fe200078e020e */
[----:B------:R-:W-:Y:S01]  /*04e0*/  LOP3.LUT R15, R15, 0x17c, RZ, 0xc0, !PT ;  /* 0x0000017c0f0f7812 */ /* 0x000fe200078ec0ff */
[----:B------:R-:W-:Y:S01]  /*04f0*/  VIADD R16, R16, UR4 ;  /* 0x0000000410107c36 */ /* 0x000fe20008000000 */
[----:B------:R-:W-:Y:S02]  /*0500*/  LOP3.LUT R17, R17, 0x1fc, RZ, 0xc0, !PT ;  /* 0x000001fc11117812 */ /* 0x000fe400078ec0ff */
[----:B------:R-:W-:Y:S01]  /*0510*/  ISETP.GE.AND P3, PT, R8, 0x40, PT ;  /* 0x000000400800780c */ /* 0x000fe20003f66270 */
[----:B------:R-:W-:Y:S01]  /*0520*/  VIADD R18, R15, UR4 ;  /* 0x000000040f127c36 */ /* 0x000fe20008000000 */
[----:B------:R-:W1:Y:S01]  /*0530*/  LDS R14, [R14] ;  /* 0x000000000e0e7984 */ /* 0x000e620000000800 */
[----:B------:R-:W-:Y:S01]  /*0540*/  IMAD R16, R13, 0x4, R16 ;  /* 0x000000040d107824 */ /* 0x000fe200078e0210 */
[----:B------:R-:W-:Y:S01]  /*0550*/  SHF.R.U32.HI R21, RZ, 0x3, R8 ;  /* 0x00000003ff157819 */ /* 0x000fe20000011608 */
[----:B------:R-:W-:Y:S01]  /*0560*/  VIADD R20, R17, UR4 ;  /* 0x0000000411147c36 */ /* 0x000fe20008000000 */
[----:B------:R-:W-:Y:S01]  /*0570*/  LOP3.LUT R4, R4, 0x70, RZ, 0xc0, !PT ;  /* 0x0000007004047812 */ /* 0x000fe200078ec0ff */
[----:B------:R-:W-:-:S02]  /*0580*/  IMAD R18, R13, 0x4, R18 ;  /* 0x000000040d127824 */ /* 0x000fc400078e0212 */
[----:B------:R-:W2:Y:S01]  /*0590*/  LDS R16, [R16+0x400] ;  /* 0x0004000010107984 */ /* 0x000ea20000000800 */
[----:B------:R-:W-:-:S03]  /*05a0*/  IMAD R20, R13, 0x4, R20 ;  /* 0x000000040d147824 */ /* 0x000fc600078e0214 */
[----:B------:R-:W3:Y:S04]  /*05b0*/  LDS R18, [R18+0x800] ;  /* 0x0008000012127984 */ /* 0x000ee80000000800 */
[----:B------:R-:W1:Y:S01]  /*05c0*/  LDS R20, [R20+0xc00] ;  /* 0x000c000014147984 */ /* 0x000e620000000800 */
[----:B------:R-:W-:Y:S01]  /*05d0*/  BAR.SYNC.DEFER_BLOCKING 0x0 ;  /* 0x0000000000007b1d */ /* 0x000fe20000010000 */
[----:B----4-:R-:W-:Y:S02]  /*05e0*/  SEL R13, R6, RZ, !P2 ;  /* 0x000000ff060d7207 */ /* 0x010fe40005000000 */
[----:B-----5:R-:W-:Y:S02]  /*05f0*/  SEL R5, R5, RZ, !P2 ;  /* 0x000000ff05057207 */ /* 0x020fe40005000000 */
[----:B------:R-:W-:Y:S01]  /*0600*/  SEL R15, R12, RZ, !P2 ;  /* 0x000000ff0c0f7207 */ /* 0x000fe20005000000 */
[----:B-1----:R-:W-:-:S02]  /*0610*/  FADD R12, R14, R13 ;  /* 0x0000000d0e0c7221 */ /* 0x002fc40000000000 */
[----:B--2---:R-:W-:Y:S01]  /*0620*/  FADD R13, R16, R5 ;  /* 0x00000005100d7221 */ /* 0x004fe20000000000 */
[----:B------:R-:W-:Y:S01]  /*0630*/  SEL R7, R7, RZ, !P2 ;  /* 0x000000ff07077207 */ /* 0x000fe20005000000 */
[----:B---3--:R-:W-:Y:S02]  /*0640*/  FADD R14, R18, R15 ;  /* 0x0000000f120e7221 */ /* 0x008fe40000000000 */
[----:B------:R-:W-:Y:S01]  /*0650*/  FADD R5, R12, R13 ;  /* 0x0000000d0c057221 */ /* 0x000fe20000000000 */
[----:B------:R-:W-:Y:S01]  /*0660*/  SHF.R.U32.HI R15, RZ, 0x3, R8 ;  /* 0x00000003ff0f7819 */ /* 0x000fe20000011608 */
[----:B------:R-:W-:Y:S02]  /*0670*/  FADD R16, R20, R7 ;  /* 0x0000000714107221 */ /* 0x000fe40000000000 */
[----:B------:R-:W-:Y:S01]  /*0680*/  FADD R5, R14, R5 ;  /* 0x000000050e057221 */ /* 0x000fe20000000000 */
[----:B------:R-:W-:Y:S02]  /*0690*/  LOP3.LUT R7, R8, 0x7, RZ, 0xc0, !PT ;  /* 0x0000000708077812 */ /* 0x000fe400078ec0ff */
[----:B------:R-:W-:Y:S01]  /*06a0*/  LOP3.LUT R15, R15, 0x1c, RZ, 0xc0, !PT ;  /* 0x0000001c0f0f7812 */ /* 0x000fe200078ec0ff */
[----:B------:R-:W-:Y:S01]  /*06b0*/  FADD R5, R16, R5 ;  /* 0x0000000510057221 */ /* 0x000fe20000000000 */
[----:B------:R-:W-:-:S04]  /*06c0*/  ISETP.NE.AND P0, PT, R7, RZ, PT ;  /* 0x000000ff0700720c */ /* 0x000fc80003f05270 */
[----:B------:R-:W-:Y:S02]  /*06d0*/  FSEL R17, R5, RZ, !P2 ;  /* 0x000000ff05117208 */ /* 0x000fe40005000000 */
[C---:B------:R-:W-:Y:S02]  /*06e0*/  LOP3.LUT R5, R8.reuse, 0x1f, RZ, 0xc0, !PT ;  /* 0x0000001f08057812 */ /* 0x040fe400078ec0ff */
[----:B------:R-:W-:Y:S01]  /*06f0*/  ISETP.LT.AND P0, PT, R8, 0x40, !P0 ;  /* 0x000000400800780c */ /* 0x000fe20004701270 */
[----:B------:R-:W1:Y:S01]  /*0700*/  SHFL.BFLY PT, R6, R17, 0x10, 0x1f ;  /* 0x0e001f0011067f89 */ /* 0x000e6200000e0000 */
[----:B------:R-:W-:Y:S01]  /*0710*/  ISETP.GE.U32.AND P4, PT, R5, 0x8, PT ;  /* 0x000000080500780c */ /* 0x000fe20003f86070 */
[----:B-1----:R-:W-:Y:S01]  /*0720*/  FADD R18, R17, R6 ;  /* 0x0000000611127221 */ /* 0x002fe20000000000 */
[----:B------:R-:W-:-:S04]  /*0730*/  IMAD.SHL.U32 R6, R7, 0x20, RZ ;  /* 0x0000002007067824 */ /* 0x000fc800078e00ff */
[----:B------:R-:W1:Y:S01]  /*0740*/  SHFL.BFLY PT, R19, R18, 0x8, 0x1f ;  /* 0x0d001f0012137f89 */ /* 0x000e6200000e0000 */
[----:B------:R-:W-:Y:S01]  /*0750*/  LOP3.LUT R5, R6, R15, RZ, 0xfc, !PT ;  /* 0x0000000f06057212 */ /* 0x000fe200078efcff */
[----:B-1----:R-:W-:-:S05]  /*0760*/  FADD R22, R18, R19 ;  /* 0x0000001312167221 */ /* 0x002fca0000000000 */
[----:B------:R-:W-:Y:S01]  /*0770*/  @!P4 STS [R5+UR4], R22 ;  /* 0x000000160500c988 */ /* 0x000fe20008000804 */
[----:B------:R-:W-:Y:S06]  /*0780*/  BAR.SYNC.DEFER_BLOCKING 0x0 ;  /* 0x0000000000007b1d */ /* 0x000fec0000010000 */
[----:B------:R-:W1:Y:S04]  /*0790*/  @!P3 LDS R11, [R9+UR4] ;  /* 0x00000004090bb984 */ /* 0x000e680008000800 */
[----:B-1----:R-:W1:Y:S02]  /*07a0*/  SHFL.BFLY PT, R18, R11, 0x4, 0x1f ;  /* 0x0c801f000b127f89 */ /* 0x002e6400000e0000 */
[----:B-1----:R-:W-:-:S05]  /*07b0*/  FADD R18, R11, R18 ;  /* 0x000000120b127221 */ /* 0x002fca0000000000 */
[----:B------:R-:W1:Y:S02]  /*07c0*/  SHFL.BFLY PT, R17, R18, 0x2, 0x1f ;  /* 0x0c401f0012117f89 */ /* 0x000e6400000e0000 */
[----:B-1----:R-:W-:-:S05]  /*07d0*/  FADD R17, R18, R17 ;  /* 0x0000001112117221 */ /* 0x002fca0000000000 */
[----:B------:R-:W1:Y:S02]  /*07e0*/  SHFL.BFLY PT, R20, R17, 0x1, 0x1f ;  /* 0x0c201f0011147f89 */ /* 0x000e6400000e0000 */
[----:B-1----:R-:W-:-:S05]  /*07f0*/  FADD R20, R17, R20 ;  /* 0x0000001411147221 */ /* 0x002fca0000000000 */
[----:B------:R-:W-:Y:S01]  /*0800*/  @P0 STS [R9+UR4], R20 ;  /* 0x0000001409000988 */ /* 0x000fe20008000804 */
[----:B------:R-:W-:Y:S06]  /*0810*/  BAR.SYNC.DEFER_BLOCKING 0x0 ;  /* 0x0000000000007b1d */ /* 0x000fec0000010000 */
[----:B------:R-:W1:Y:S02]  /*0820*/  LDS R7, [R6+UR4] ;  /* 0x0000000406077984 */ /* 0x000e640008000800 */
[----:B-1----:R-:W-:-:S04]  /*0830*/  FMUL R11, R7, 0.0078125 ;  /* 0x3c000000070b7820 */ /* 0x002fc80000400000 */
[--C-:B------:R-:W-:Y:S01]  /*0840*/  FADD R19, R13, -R11.reuse ;  /* 0x8000000b0d137221 */ /* 0x100fe20000000000 */
[--C-:B------:R-:W-:Y:S01]  /*0850*/  FADD R7, R12, -R11.reuse ;  /* 0x8000000b0c077221 */ /* 0x100fe20000000000 */
[----:B------:R-:W-:Y:S02]  /*0860*/  FADD R17, R14, -R11 ;  /* 0x8000000b0e117221 */ /* 0x000fe40000000000 */
[----:B------:R-:W-:-:S04]  /*0870*/  FMUL R18, R19, R19 ;  /* 0x0000001313127220 */ /* 0x000fc80000400000 */
[----:B------:R-:W-:Y:S01]  /*0880*/  FFMA R18, R7, R7, R18 ;  /* 0x0000000707127223 */ /* 0x000fe20000000012 */
[----:B------:R-:W-:-:S03]  /*0890*/  FADD R7, R16, -R11 ;  /* 0x8000000b10077221 */ /* 0x000fc60000000000 */
[----:B------:R-:W-:-:S04]  /*08a0*/  FFMA R18, R17, R17, R18 ;  /* 0x0000001111127223 */ /* 0x000fc80000000012 */
[----:B------:R-:W-:-:S05]  /*08b0*/  FFMA R18, R7, R7, R18 ;  /* 0x0000000707127223 */ /* 0x000fca0000000012 */
[----:B------:R-:W-:-:S05]  /*08c0*/  FSEL R18, R18, RZ, !P2 ;  /* 0x000000ff12127208 */ /* 0x000fca0005000000 */
[----:B------:R-:W1:Y:S02]  /*08d0*/  SHFL.BFLY PT, R7, R18, 0x10, 0x1f ;  /* 0x0e001f0012077f89 */ /* 0x000e6400000e0000 */
[----:B-1----:R-:W-:-:S05]  /*08e0*/  FADD R7, R18, R7 ;  /* 0x0000000712077221 */ /* 0x002fca0000000000 */
[----:B------:R-:W1:Y:S02]  /*08f0*/  SHFL.BFLY PT, R20, R7, 0x8, 0x1f ;  /* 0x0d001f0007147f89 */ /* 0x000e6400000e0000 */
[----:B-1----:R-:W-:Y:S01]  /*0900*/  FADD R22, R7, R20 ;  /* 0x0000001407167221 */ /* 0x002fe20000000000 */
[----:B------:R-:W-:Y:S01]  /*0910*/  BAR.SYNC.DEFER_BLOCKING 0x0 ;  /* 0x0000000000007b1d */ /* 0x000fe20000010000 */
[----:B------:R-:W-:-:S05]  /*0920*/  IMAD.SHL.U32 R7, R8, 0x80, RZ ;  /* 0x0000008008077824 */ /* 0x000fca00078e00ff */
[----:B------:R-:W-:Y:S01]  /*0930*/  LOP3.LUT R7, R7, 0x380, RZ, 0xc0, !PT ;  /* 0x0000038007077812 */ /* 0x000fe200078ec0ff */
[----:B------:R1:W-:Y:S01]  /*0940*/  @!P4 STS [R5+UR4], R22 ;  /* 0x000000160500c988 */ /* 0x0003e20008000804 */
[----:B------:R-:W-:Y:S01]  /*0950*/  BAR.SYNC.DEFER_BLOCKING 0x0 ;  /* 0x0000000000007b1d */ /* 0x000fe20000010000 */
[----:B-1----:R-:W-:Y:S01]  /*0960*/  SGXT.U32 R22, R21, 0x5 ;  /* 0x000000051516781a */ /* 0x002fe20000000000 */
[----:B------:R-:W-:Y:S01]  /*0970*/  IMAD.SHL.U32 R5, R8, 0x10, RZ ;  /* 0x0000001008057824 */ /* 0x000fe200078e00ff */
[----:B------:R-:W-:Y:S02]  /*0980*/  SHF.R.U32.HI R8, RZ, 0x3, R8 ;  /* 0x00000003ff087819 */ /* 0x000fe40000011608 */
[----:B------:R-:W-:Y:S02]  /*0990*/  LOP3.LUT R22, R22, R7, RZ, 0xfc, !PT ;  /* 0x0000000716167212 */ /* 0x000fe400078efcff */
[----:B------:R-:W-:Y:S02]  /*09a0*/  LEA.HI R7, R7, UR4, RZ, 0x1d ;  /* 0x0000000407077c11 */ /* 0x000fe4000f8fe8ff */
[----:B------:R-:W-:-:S02]  /*09b0*/  LOP3.LUT R5, R5, 0xff0, RZ, 0xc0, !PT ;  /* 0x00000ff005057812 */ /* 0x000fc400078ec0ff */
[----:B------:R-:W-:Y:S02]  /*09c0*/  SGXT.U32 R8, R8, 0x2 ;  /* 0x000000020808781a */ /* 0x000fe40000000000 */
[----:B------:R-:W-:Y:S01]  /*09d0*/  IADD3 R4, R5, UR4, R4 ;  /* 0x0000000405047c10 */ /* 0x000fe2000fffe004 */
[----:B------:R-:W1:Y:S04]  /*09e0*/  @!P3 LDS R10, [R9+UR4] ;  /* 0x00000004090ab984 */ /* 0x000e680008000800 */
[----:B-1----:R-:W1:Y:S02]  /*09f0*/  SHFL.BFLY PT, R17, R10, 0x4, 0x1f ;  /* 0x0c801f000a117f89 */ /* 0x002e6400000e0000 */
[----:B-1----:R-:W-:-:S05]  /*0a00*/  FADD R17, R10, R17 ;  /* 0x000000110a117221 */ /* 0x002fca0000000000 */
[----:B------:R-:W1:Y:S02]  /*0a10*/  SHFL.BFLY PT, R20, R17, 0x2, 0x1f ;  /* 0x0c401f0011147f89 */ /* 0x000e6400000e0000 */
[----:B-1----:R-:W-:Y:S01]  /*0a20*/  FADD R20, R17, R20 ;  /* 0x0000001411147221 */ /* 0x002fe20000000000 */
[----:B------:R-:W-:-:S04]  /*0a30*/  IMAD R17, R22, 0x4, R7 ;  /* 0x0000000416117824 */ /* 0x000fc800078e0207 */
[----:B------:R-:W1:Y:S02]  /*0a40*/  SHFL.BFLY PT, R19, R20, 0x1, 0x1f ;  /* 0x0c201f0014137f89 */ /* 0x000e6400000e0000 */
[----:B-1----:R-:W-:Y:S02]  /*0a50*/  FADD R18, R20, R19 ;  /* 0x0000001314127221 */ /* 0x002fe40000000000 */
[----:B------:R-:W1:Y:S03]  /*0a60*/  LDC.64 R20, c[0x0][0x218] ;  /* 0x00008600ff147b82 */ /* 0x000e660000000a00 */
[----:B------:R2:W-:Y:S05]  /*0a70*/  @P0 STS [R9+UR4], R18 ;  /* 0x0000001209000988 */ /* 0x0005ea0008000804 */
[----:B------:R-:W-:Y:S01]  /*0a80*/  BAR.SYNC.DEFER_BLOCKING 0x0 ;  /* 0x0000000000007b1d */ /* 0x000fe20000010000 */
[----:B------:R-:W-:-:S04]  /*0a90*/  LOP3.LUT P0, RZ, R15, R8, RZ, 0xfc, !PT ;  /* 0x000000080fff7212 */ /* 0x000fc8000780fcff */
[C---:B------:R-:W-:Y:S01]  /*0aa0*/  ISETP.LT.AND P0, PT, R0.reuse, 0x80, !P0 ;  /* 0x000000800000780c */ /* 0x040fe20004701270 */
[----:B--2---:R-:W-:Y:S02]  /*0ab0*/  IMAD.MOV.U32 R9, RZ, RZ, 0x3c000000 ;  /* 0x3c000000ff097424 */ /* 0x004fe400078e00ff */
[----:B------:R-:W2:Y:S01]  /*0ac0*/  LDC.64 R18, c[0x0][0x228] ;  /* 0x00008a00ff127b82 */ /* 0x000ea20000000a00 */
[C---:B-1----:R-:W-:Y:S01]  /*0ad0*/  IMAD.WIDE R20, R0.reuse, 0x4, R20 ;  /* 0x0000000400147825 */ /* 0x042fe200078e0214 */
[----:B------:R-:W1:Y:S06]  /*0ae0*/  LDS R10, [R6+UR4] ;  /* 0x00000004060a7984 */ /* 0x000e6c0008000800 */
[----:B------:R-:W-:Y:S01]  /*0af0*/  BAR.SYNC.DEFER_BLOCKING 0x0 ;  /* 0x0000000000007b1d */ /* 0x000fe20000010000 */
[----:B--2---:R-:W-:-:S05]  /*0b00*/  IMAD.WIDE R18, R0, 0x4, R18 ;  /* 0x0000000400127825 */ /* 0x004fca00078e0212 */
[----:B------:R-:W-:Y:S04]  /*0b10*/  STS [R17], R12 ;  /* 0x0000000c11007388 */ /* 0x000fe80000000800 */
[----:B------:R-:W-:Y:S04]  /*0b20*/  STS [R17+0x80], R13 ;  /* 0x0000800d11007388 */ /* 0x000fe80000000800 */
[----:B------:R-:W-:Y:S04]  /*0b30*/  STS [R17+0x100], R14 ;  /* 0x0001000e11007388 */ /* 0x000fe80000000800 */
[----:B------:R-:W-:Y:S01]  /*0b40*/  STS [R17+0x180], R16 ;  /* 0x0001801011007388 */ /* 0x000fe20000000800 */
[----:B-1----:R-:W-:Y:S01]  /*0b50*/  FFMA R10, R10, R9, 9.9999999747524270788e-07 ;  /* 0x358637bd0a0a7423 */ /* 0x002fe20000000009 */
[----:B------:R-:W-:Y:S06]  /*0b60*/  BAR.SYNC.DEFER_BLOCKING 0x0 ;  /* 0x0000000000007b1d */ /* 0x000fec0000010000 */
[----:B------:R-:W1:Y:S01]  /*0b70*/  MUFU.RSQ R9, R10 ;  /* 0x0000000a00097308 */ /* 0x000e620000001400 */
[----:B------:R-:W2:Y:S04]  /*0b80*/  LDS.128 R4, [R4] ;  /* 0x0000000004047984 */ /* 0x000ea80000000c00 */
[----:B--2---:R2:W-:Y:S01]  /*0b90*/  @!P1 STG.E.128 desc[UR6][R2.64], R4 ;  /* 0x0000000402009986 */ /* 0x0045e2000c101d06 */
[----:B------:R-:W-:Y:S06]  /*0ba0*/  BAR.SYNC.DEFER_BLOCKING 0x0 ;  /* 0x0000000000007b1d */ /* 0x000fec0000010000 */
[----:B-1----:R2:W-:Y:S01]  /*0bb0*/  @P0 STG.E desc[UR6][R20.64], R9 ;  /* 0x0000000914000986 */ /* 0x0025e2000c101906 */
[----:B------:R-:W-:Y:S05]  /*0bc0*/  @!P0 EXIT ;  /* 0x000000000000894d */ /* 0x000fea0003800000 */
[----:B------:R-:W-:Y:S01]  /*0bd0*/  STG.E desc[UR6][R18.64], R11 ;  /* 0x0000000b12007986 */ /* 0x000fe2000c101906 */
[----:B------:R-:W-:Y:S05]  /*0be0*/  EXIT ;  /* 0x000000000000794d */ /* 0x000fea0003800000 */
.L_x_0:
[----:B------:R-:W-:-:S00]  /*0bf0*/  BRA `(.L_x_0) ;  /* 0xfffffffc00fc7947 */ /* 0x000fc0000383ffff */
[----:B------:R-:W-:-:S00]  /*0c00*/  NOP ;  /* 0x0000000000007918 */ /* 0x000fc00000000000 */
[----:B------:R-:W-:-:S00]  /*0c10*/  NOP ;  /* 0x0000000000007918 */ /* 0x000fc00000000000 */
[----:B------:R-:W-:-:S00]  /*0c20*/  NOP ;  /* 0x0000000000007918 */ /* 0x000fc00000000000 */
[----:B------:R-:W-:-:S00]  /*0c30*/  NOP ;  /* 0x0000000000007918 */ /* 0x000fc00000000000 */
[----:B------:R-:W-:-:S00]  /*0c40*/  NOP ;  /* 0x0000000000007918 */ /* 0x000fc00000000000 */
[----:B------:R-:W-:-:S00]  /*0c50*/  NOP ;  /* 0x0000000000007918 */ /* 0x000fc00000000000 */
[----:B------:R-:W-:-:S00]  /*0c60*/  NOP ;  /* 0x0000000000007918 */ /* 0x000fc00000000000 */
[----:B------:R-:W-:-:S00]  /*0c70*/  NOP ;  /* 0x0000000000007918 */ /* 0x000fc00000000000 */
.L_x_1:


//--------------------- .nv.global.init           --------------------------
	.section	.nv.global.init,"aw",@progbits
.nv.global.init:
	.type		_$_str,@object
	.size		_$_str,(.L_0 - _$_str)
_$_str:
        /*0000*/ 	.byte	0x5f, 0x5f, 0x43, 0x55, 0x44, 0x41, 0x5f, 0x46, 0x54, 0x5a, 0x00
.L_0:


//--------------------- .nv.shared.triton_per_fused_convolution_native_group_norm_22 --------------------------
	.section	.nv.shared.triton_per_fused_convolution_native_group_norm_22,"aw",@nobits
	.sectionflags	@""
	.align	16
	.zero		1024


//--------------------- .nv.constant0.triton_per_fused_convolution_native_group_norm_22 --------------------------
	.section	.nv.constant0.triton_per_fused_convolution_native_group_norm_22,"a",@progbits
	.sectionflags	@""
	.align	4
.nv.constant0.triton_per_fused_convolution_native_group_norm_22:
	.zero		568
